//
// Generated by NVIDIA NVVM Compiler
//
// Compiler Build ID: CL-36424714
// Cuda compilation tools, release 13.0, V13.0.88
// Based on NVVM 20.0.0
//

.version 9.0
.target sm_100
.address_size 64

	// .globl	_Z6kernelPjii

.visible .entry _Z6kernelPjii(
	.param .u64 .ptr .align 1 _Z6kernelPjii_param_0,
	.param .u32 _Z6kernelPjii_param_1,
	.param .u32 _Z6kernelPjii_param_2
)
{
	.reg .pred 	%p<4>;
	.reg .b32 	%r<26>;
	.reg .b64 	%rd<5>;

	ld.param.u64 	%rd3, [_Z6kernelPjii_param_0];
	ld.param.u32 	%r13, [_Z6kernelPjii_param_1];
	ld.param.u32 	%r14, [_Z6kernelPjii_param_2];
	shr.u32 	%r15, %r14, 31;
	add.s32 	%r16, %r14, %r15;
	and.b32  	%r17, %r16, -2;
	sub.s32 	%r1, %r14, %r17;
	mov.u32 	%r2, %ntid.x;
	mov.u32 	%r18, %ctaid.x;
	mov.u32 	%r19, %tid.x;
	mad.lo.s32 	%r25, %r2, %r18, %r19;
	shl.b32 	%r24, %r25, 1;
	add.s32 	%r5, %r1, 1;
	add.s32 	%r20, %r5, %r24;
	setp.ge.s32 	%p1, %r20, %r13;
	@%p1 bra 	$L__BB0_5;
	mov.u32 	%r21, %nctaid.x;
	mul.lo.s32 	%r6, %r2, %r21;
	cvta.to.global.u64 	%rd1, %rd3;
$L__BB0_2:
	add.s32 	%r22, %r24, %r1;
	mul.wide.s32 	%rd4, %r22, 4;
	add.s64 	%rd2, %rd1, %rd4;
	ld.global.u32 	%r9, [%rd2];
	ld.global.u32 	%r10, [%rd2+4];
	setp.le.s32 	%p2, %r9, %r10;
	@%p2 bra 	$L__BB0_4;
	st.global.u32 	[%rd2], %r10;
	st.global.u32 	[%rd2+4], %r9;
$L__BB0_4:
	add.s32 	%r25, %r25, %r6;
	shl.b32 	%r24, %r25, 1;
	add.s32 	%r23, %r5, %r24;
	setp.lt.s32 	%p3, %r23, %r13;
	@%p3 bra 	$L__BB0_2;
$L__BB0_5:
	ret;

}


// ===== COMPILED SASS (sm_100) =====

	.target	sm_100

	.elftype	@"ET_EXEC"


//--------------------- .note.nv.tkinfo           --------------------------
	.section	.note.nv.tkinfo,"",@"SHT_NOTE"
	.sectionflags	@"SHF_NOTE_NV_TKINFO"
	.tkinfo
        /*0018*/ 	.word	0x00000002
        /*0030*/ 	.string	""
        /*0030*/ 	.string	"ptxas"
        /*0030*/ 	.string	"Cuda compilation tools, release 13.0, V13.0.88"
        /*0030*/ 	.string	"Build cuda_13.0.r13.0/compiler.36424714_0"
        /*0030*/ 	.string	"-arch sm_100 -m 64 "



//--------------------- .note.nv.cuinfo           --------------------------
	.section	.note.nv.cuinfo,"",@"SHT_NOTE"
	.sectionflags	@"SHF_NOTE_NV_CUINFO"
        /*0018*/ 	.short	0x0002
        /*001a*/ 	.short	0x0064
        /*001c*/ 	.short	0x0082
	.zero		2


//--------------------- .nv.info                  --------------------------
	.section	.nv.info,"",@"SHT_CUDA_INFO"
	.align	4


	//----- nvinfo : EIATTR_REGCOUNT
	.align		4
        /*0000*/ 	.byte	0x04, 0x2f
        /*0002*/ 	.short	(.L_1 - .L_0)
	.align		4
.L_0:
        /*0004*/ 	.word	index@(_Z6kernelPjii)
        /*0008*/ 	.word	0x0000000c


	//----- nvinfo : EIATTR_FRAME_SIZE
	.align		4
.L_1:
        /*000c*/ 	.byte	0x04, 0x11
        /*000e*/ 	.short	(.L_3 - .L_2)
	.align		4
.L_2:
        /*0010*/ 	.word	index@(_Z6kernelPjii)
        /*0014*/ 	.word	0x00000000


	//----- nvinfo : EIATTR_MIN_STACK_SIZE
	.align		4
.L_3:
        /*0018*/ 	.byte	0x04, 0x12
        /*001a*/ 	.short	(.L_5 - .L_4)
	.align		4
.L_4:
        /*001c*/ 	.word	index@(_Z6kernelPjii)
        /*0020*/ 	.word	0x00000000
.L_5:


//--------------------- .nv.compat                --------------------------
	.section	.nv.compat,"",@"SHT_CUDA_COMPAT_INFO"
	.align	4
        /*0000*/ 	.byte	0x02, 0x09, 0x00, 0x00, 0x02, 0x02, 0x01, 0x00, 0x02, 0x05, 0x05, 0x00, 0x03, 0x07, 0x01, 0x01
        /*0010*/ 	.byte	0x02, 0x03, 0x00, 0x00, 0x02, 0x06, 0x01, 0x00, 0x04, 0x0b, 0x08, 0x00, 0x09, 0x00, 0x00, 0x00
        /*0020*/ 	.byte	0x00, 0x00, 0x00, 0x00


//--------------------- .nv.info._Z6kernelPjii    --------------------------
	.section	.nv.info._Z6kernelPjii,"",@"SHT_CUDA_INFO"
	.sectionflags	@""
	.align	4


	//----- nvinfo : EIATTR_CUDA_API_VERSION
	.align		4
        /*0000*/ 	.byte	0x04, 0x37
        /*0002*/ 	.short	(.L_7 - .L_6)
.L_6:
        /*0004*/ 	.word	0x00000082


	//----- nvinfo : EIATTR_KPARAM_INFO
	.align		4
.L_7:
        /*0008*/ 	.byte	0x04, 0x17
        /*000a*/ 	.short	(.L_9 - .L_8)
.L_8:
        /*000c*/ 	.word	0x00000000
        /*0010*/ 	.short	0x0002
        /*0012*/ 	.short	0x000c
        /*0014*/ 	.byte	0x00, 0xf0, 0x11, 0x00


	//----- nvinfo : EIATTR_KPARAM_INFO
	.align		4
.L_9:
        /*0018*/ 	.byte	0x04, 0x17
        /*001a*/ 	.short	(.L_11 - .L_10)
.L_10:
        /*001c*/ 	.word	0x00000000
        /*0020*/ 	.short	0x0001
        /*0022*/ 	.short	0x0008
        /*0024*/ 	.byte	0x00, 0xf0, 0x11, 0x00


	//----- nvinfo : EIATTR_KPARAM_INFO
	.align		4
.L_11:
        /*0028*/ 	.byte	0x04, 0x17
        /*002a*/ 	.short	(.L_13 - .L_12)
.L_12:
        /*002c*/ 	.word	0x00000000
        /*0030*/ 	.short	0x0000
        /*0032*/ 	.short	0x0000
        /*0034*/ 	.byte	0x00, 0xf5, 0x21, 0x00


	//----- nvinfo : EIATTR_SPARSE_MMA_MASK
	.align		4
.L_13:
        /*0038*/ 	.byte	0x03, 0x50
        /*003a*/ 	.short	0x0000


	//----- nvinfo : EIATTR_MAXREG_COUNT
	.align		4
        /*003c*/ 	.byte	0x03, 0x1b
        /*003e*/ 	.short	0x00ff


	//----- nvinfo : EIATTR_MERCURY_ISA_VERSION
	.align		4
        /*0040*/ 	.byte	0x03, 0x5f
        /*0042*/ 	.short	0x0101


	//----- nvinfo : EIATTR_VRC_CTA_INIT_COUNT
	.align		4
        /*0044*/ 	.byte	0x02, 0x4a
	.zero		1
	.zero		1


	//----- nvinfo : EIATTR_EXIT_INSTR_OFFSETS
	.align		4
        /*0048*/ 	.byte	0x04, 0x1c
        /*004a*/ 	.short	(.L_15 - .L_14)


	//   ....[0]....
.L_14:
        /*004c*/ 	.word	0x000000d0


	//   ....[1]....
        /*0050*/ 	.word	0x00000200


	//----- nvinfo : EIATTR_CRS_STACK_SIZE
	.align		4
.L_15:
        /*0054*/ 	.byte	0x04, 0x1e
        /*0056*/ 	.short	(.L_17 - .L_16)
.L_16:
        /*0058*/ 	.word	0x00000000


	//----- nvinfo : EIATTR_CBANK_PARAM_SIZE
	.align		4
.L_17:
        /*005c*/ 	.byte	0x03, 0x19
        /*005e*/ 	.short	0x0010


	//----- nvinfo : EIATTR_PARAM_CBANK
	.align		4
        /*0060*/ 	.byte	0x04, 0x0a
        /*0062*/ 	.short	(.L_19 - .L_18)
	.align		4
.L_18:
        /*0064*/ 	.word	index@(.nv.constant0._Z6kernelPjii)
        /*0068*/ 	.short	0x0380
        /*006a*/ 	.short	0x0010


	//----- nvinfo : EIATTR_SW_WAR
	.align		4
.L_19:
        /*006c*/ 	.byte	0x04, 0x36
        /*006e*/ 	.short	(.L_21 - .L_20)
.L_20:
        /*0070*/ 	.word	0x00000008
.L_21:


//--------------------- .nv.callgraph             --------------------------
	.section	.nv.callgraph,"",@"SHT_CUDA_CALLGRAPH"
	.align	4
	.sectionentsize	8
	.align		4
        /*0000*/ 	.word	0x00000000
	.align		4
        /*0004*/ 	.word	0xffffffff
	.align		4
        /*0008*/ 	.word	0x00000000
	.align		4
        /*000c*/ 	.word	0xfffffffe
	.align		4
        /*0010*/ 	.word	0x00000000
	.align		4
        /*0014*/ 	.word	0xfffffffd
	.align		4
        /*0018*/ 	.word	0x00000000
	.align		4
        /*001c*/ 	.word	0xfffffffc


//--------------------- .text._Z6kernelPjii       --------------------------
	.section	.text._Z6kernelPjii,"ax",@progbits
	.align	128
        .global         _Z6kernelPjii
        .type           _Z6kernelPjii,@function
        .size           _Z6kernelPjii,(.L_x_2 - _Z6kernelPjii)
        .other          _Z6kernelPjii,@"STO_CUDA_ENTRY STV_DEFAULT"
_Z6kernelPjii:
.text._Z6kernelPjii:
[----:B------:R-:W-:Y:S01]  /*0000*/  LDC R1, c[0x0][0x37c] ;  /* 0x0000df00ff017b82 */ /* 0x000fe20000000800 */
[----:B------:R-:W0:Y:S01]  /*0010*/  S2R R0, SR_CTAID.X ;  /* 0x0000000000007919 */ /* 0x000e220000002500 */
[----:B------:R-:W1:Y:S01]  /*0020*/  LDCU.64 UR6, c[0x0][0x388] ;  /* 0x00007100ff0677ac */ /* 0x000e620008000a00 */
[----:B------:R-:W0:Y:S01]  /*0030*/  S2R R3, SR_TID.X ;  /* 0x0000000000037919 */ /* 0x000e220000002100 */
[----:B------:R-:W0:Y:S01]  /*0040*/  LDCU UR5, c[0x0][0x360] ;  /* 0x00006c00ff0577ac */ /* 0x000e220008000800 */
[----:B-1----:R-:W-:-:S04]  /*0050*/  ULEA.HI UR4, UR7, UR7, URZ, 0x1 ;  /* 0x0000000707047291 */ /* 0x002fc8000f8f08ff */
[----:B------:R-:W-:-:S04]  /*0060*/  ULOP3.LUT UR4, UR4, 0xfffffffe, URZ, 0xc0, !UPT ;  /* 0xfffffffe04047892 */ /* 0x000fc8000f8ec0ff */
[----:B------:R-:W-:-:S04]  /*0070*/  UIADD3 UR4, UPT, UPT, -UR4, UR7, URZ ;  /* 0x0000000704047290 */ /* 0x000fc8000fffe1ff */
[----:B------:R-:W-:Y:S01]  /*0080*/  UIADD3 UR7, UPT, UPT, UR4, 0x1, URZ ;  /* 0x0000000104077890 */ /* 0x000fe2000fffe0ff */
[----:B0-----:R-:W-:-:S04]  /*0090*/  IMAD R0, R0, UR5, R3 ;  /* 0x0000000500007c24 */ /* 0x001fc8000f8e0203 */
[----:B------:R-:W-:-:S05]  /*00a0*/  IMAD.SHL.U32 R4, R0, 0x2, RZ ;  /* 0x0000000200047824 */ /* 0x000fca00078e00ff */
[----:B------:R-:W-:-:S04]  /*00b0*/  IADD3 R2, PT, PT, R4, UR7, RZ ;  /* 0x0000000704027c10 */ /* 0x000fc8000fffe0ff */
[----:B------:R-:W-:-:S13]  /*00c0*/  ISETP.GE.AND P0, PT, R2, UR6, PT ;  /* 0x0000000602007c0c */ /* 0x000fda000bf06270 */
[----:B------:R-:W-:Y:S05]  /*00d0*/  @P0 EXIT ;  /* 0x000000000000094d */ /* 0x000fea0003800000 */
[----:B------:R-:W0:Y:S01]  /*00e0*/  LDC.64 R2, c[0x0][0x380] ;  /* 0x0000e000ff027b82 */ /* 0x000e220000000a00 */
[----:B------:R-:W1:Y:S01]  /*00f0*/  LDCU UR6, c[0x0][0x370] ;  /* 0x00006e00ff0677ac */ /* 0x000e620008000800 */
[----:B------:R-:W-:Y:S01]  /*0100*/  IMAD.MOV.U32 R6, RZ, RZ, R4 ;  /* 0x000000ffff067224 */ /* 0x000fe200078e0004 */
[----:B------:R-:W2:Y:S01]  /*0110*/  LDCU.64 UR8, c[0x0][0x358] ;  /* 0x00006b00ff0877ac */ /* 0x000ea20008000a00 */
[----:B------:R-:W3:Y:S01]  /*0120*/  LDCU UR10, c[0x0][0x388] ;  /* 0x00007100ff0a77ac */ /* 0x000ee20008000800 */
[----:B-1----:R-:W-:-:S12]  /*0130*/  UIMAD UR5, UR5, UR6, URZ ;  /* 0x00000006050572a4 */ /* 0x002fd8000f8e02ff */
.L_x_0:
[----:B------:R-:W-:-:S05]  /*0140*/  IADD3 R5, PT, PT, R6, UR4, RZ ;  /* 0x0000000406057c10 */ /* 0x000fca000fffe0ff */
[----:B0-----:R-:W-:-:S05]  /*0150*/  IMAD.WIDE R4, R5, 0x4, R2 ;  /* 0x0000000405047825 */ /* 0x001fca00078e0202 */
[----:B--2---:R-:W2:Y:S04]  /*0160*/  LDG.E R9, desc[UR8][R4.64] ;  /* 0x0000000804097981 */ /* 0x004ea8000c1e1900 */
[----:B------:R-:W2:Y:S01]  /*0170*/  LDG.E R8, desc[UR8][R4.64+0x4] ;  /* 0x0000040804087981 */ /* 0x000ea2000c1e1900 */
[----:B------:R-:W-:-:S05]  /*0180*/  VIADD R0, R0, UR5 ;  /* 0x0000000500007c36 */ /* 0x000fca0008000000 */
[----:B------:R-:W-:-:S05]  /*0190*/  SHF.L.U32 R6, R0, 0x1, RZ ;  /* 0x0000000100067819 */ /* 0x000fca00000006ff */
[----:B------:R-:W-:Y:S01]  /*01a0*/  VIADD R7, R6, UR7 ;  /* 0x0000000706077c36 */ /* 0x000fe20008000000 */
[----:B--2---:R-:W-:-:S13]  /*01b0*/  ISETP.GT.AND P0, PT, R9, R8, PT ;  /* 0x000000080900720c */ /* 0x004fda0003f04270 */
[----:B------:R1:W-:Y:S04]  /*01c0*/  @P0 STG.E desc[UR8][R4.64], R8 ;  /* 0x0000000804000986 */ /* 0x0003e8000c101908 */
[----:B------:R1:W-:Y:S01]  /*01d0*/  @P0 STG.E desc[UR8][R4.64+0x4], R9 ;  /* 0x0000040904000986 */ /* 0x0003e2000c101908 */
[----:B---3--:R-:W-:-:S13]  /*01e0*/  ISETP.GE.AND P0, PT, R7, UR10, PT ;  /* 0x0000000a07007c0c */ /* 0x008fda000bf06270 */
[----:B-1----:R-:W-:Y:S05]  /*01f0*/  @!P0 BRA `(.L_x_0) ;  /* 0xfffffffc00d08947 */ /* 0x002fea000383ffff */
[----:B------:R-:W-:Y:S05]  /*0200*/  EXIT ;  /* 0x000000000000794d */ /* 0x000fea0003800000 */
.L_x_1:
[----:B------:R-:W-:-:S00]  /*0210*/  BRA `(.L_x_1) ;  /* 0xfffffffc00fc7947 */ /* 0x000fc0000383ffff */
[----:B------:R-:W-:-:S00]  /*0220*/  NOP ;  /* 0x0000000000007918 */ /* 0x000fc00000000000 */
        /* <DEDUP_REMOVED lines=13> */
.L_x_2:


//--------------------- .nv.shared.reserved.0     --------------------------
	.section	.nv.shared.reserved.0,"aw",@nobits
	.weak		__nv_reservedSMEM_offset_0_alias
	.size		__nv_reservedSMEM_offset_0_alias, 0, 64
	.other		__nv_reservedSMEM_offset_0_alias,@"STO_CUDA_RESERVED_SHARED STV_DEFAULT"
__nv_reservedSMEM_offset_0_alias:
	.zero		0
	.zero		64


//--------------------- .nv.constant0._Z6kernelPjii --------------------------
	.section	.nv.constant0._Z6kernelPjii,"a",@progbits
	.sectionflags	@""
	.align	4
.nv.constant0._Z6kernelPjii:
	.zero		912


//--------------------- SYMBOLS --------------------------

	.type		.nv.reservedSmem.offset0,@object
	.size		.nv.reservedSmem.offset0,0x4
